//
// Generated by NVIDIA NVVM Compiler
//
// Compiler Build ID: CL-36424714
// Cuda compilation tools, release 13.0, V13.0.88
// Based on NVVM 20.0.0
//

.version 9.0
.target sm_100
.address_size 64

	// .globl	_Z11swapKernel0PKfPfi
.const .align 4 .u32 idxend;

.visible .entry _Z11swapKernel0PKfPfi(
	.param .u64 .ptr .align 1 _Z11swapKernel0PKfPfi_param_0,
	.param .u64 .ptr .align 1 _Z11swapKernel0PKfPfi_param_1,
	.param .u32 _Z11swapKernel0PKfPfi_param_2
)
{
	.reg .b32 	%r<9>;
	.reg .b32 	%f<2>;
	.reg .b64 	%rd<9>;

	ld.param.u64 	%rd1, [_Z11swapKernel0PKfPfi_param_0];
	ld.param.u64 	%rd2, [_Z11swapKernel0PKfPfi_param_1];
	ld.param.u32 	%r1, [_Z11swapKernel0PKfPfi_param_2];
	cvta.to.global.u64 	%rd3, %rd2;
	cvta.to.global.u64 	%rd4, %rd1;
	mov.u32 	%r2, %ntid.x;
	mov.u32 	%r3, %ctaid.x;
	mov.u32 	%r4, %tid.x;
	mad.lo.s32 	%r5, %r2, %r3, %r4;
	mad.lo.s32 	%r6, %r1, %r2, %r5;
	ld.const.u32 	%r7, [idxend];
	and.b32  	%r8, %r7, %r6;
	mul.wide.s32 	%rd5, %r5, 4;
	add.s64 	%rd6, %rd4, %rd5;
	ld.global.f32 	%f1, [%rd6];
	mul.wide.s32 	%rd7, %r8, 4;
	add.s64 	%rd8, %rd3, %rd7;
	st.global.f32 	[%rd8], %f1;
	ret;

}
	// .globl	_Z11swapKernel1PKfPfi
.visible .entry _Z11swapKernel1PKfPfi(
	.param .u64 .ptr .align 1 _Z11swapKernel1PKfPfi_param_0,
	.param .u64 .ptr .align 1 _Z11swapKernel1PKfPfi_param_1,
	.param .u32 _Z11swapKernel1PKfPfi_param_2
)
{
	.reg .b32 	%r<9>;
	.reg .b32 	%f<2>;
	.reg .b64 	%rd<9>;

	ld.param.u64 	%rd1, [_Z11swapKernel1PKfPfi_param_0];
	ld.param.u64 	%rd2, [_Z11swapKernel1PKfPfi_param_1];
	ld.param.u32 	%r1, [_Z11swapKernel1PKfPfi_param_2];
	cvta.to.global.u64 	%rd3, %rd2;
	cvta.to.global.u64 	%rd4, %rd1;
	mov.u32 	%r2, %ntid.x;
	mov.u32 	%r3, %ctaid.x;
	mov.u32 	%r4, %tid.x;
	mad.lo.s32 	%r5, %r2, %r3, %r4;
	mad.lo.s32 	%r6, %r1, %r2, %r5;
	ld.const.u32 	%r7, [idxend];
	and.b32  	%r8, %r7, %r6;
	mul.wide.s32 	%rd5, %r5, 4;
	add.s64 	%rd6, %rd4, %rd5;
	ld.global.f32 	%f1, [%rd6];
	mul.wide.s32 	%rd7, %r8, 4;
	add.s64 	%rd8, %rd3, %rd7;
	st.global.f32 	[%rd8], %f1;
	ret;

}
	// .globl	_Z11swapKernel2PKfPfi
.visible .entry _Z11swapKernel2PKfPfi(
	.param .u64 .ptr .align 1 _Z11swapKernel2PKfPfi_param_0,
	.param .u64 .ptr .align 1 _Z11swapKernel2PKfPfi_param_1,
	.param .u32 _Z11swapKernel2PKfPfi_param_2
)
{
	.reg .b32 	%r<13>;
	.reg .b32 	%f<3>;
	.reg .b64 	%rd<13>;

	ld.param.u64 	%rd1, [_Z11swapKernel2PKfPfi_param_0];
	ld.param.u64 	%rd2, [_Z11swapKernel2PKfPfi_param_1];
	ld.param.u32 	%r1, [_Z11swapKernel2PKfPfi_param_2];
	cvta.to.global.u64 	%rd3, %rd2;
	cvta.to.global.u64 	%rd4, %rd1;
	mov.u32 	%r2, %ntid.x;
	mov.u32 	%r3, %ctaid.x;
	mov.u32 	%r4, %tid.x;
	mad.lo.s32 	%r5, %r2, %r3, %r4;
	mov.u32 	%r6, %nctaid.x;
	mul.lo.s32 	%r7, %r2, %r6;
	mad.lo.s32 	%r8, %r1, %r2, %r5;
	ld.const.u32 	%r9, [idxend];
	and.b32  	%r10, %r9, %r8;
	add.s32 	%r11, %r8, %r7;
	and.b32  	%r12, %r9, %r11;
	mul.wide.s32 	%rd5, %r5, 4;
	add.s64 	%rd6, %rd4, %rd5;
	ld.global.f32 	%f1, [%rd6];
	mul.wide.s32 	%rd7, %r7, 4;
	add.s64 	%rd8, %rd6, %rd7;
	ld.global.f32 	%f2, [%rd8];
	mul.wide.s32 	%rd9, %r10, 4;
	add.s64 	%rd10, %rd3, %rd9;
	st.global.f32 	[%rd10], %f1;
	mul.wide.s32 	%rd11, %r12, 4;
	add.s64 	%rd12, %rd3, %rd11;
	st.global.f32 	[%rd12], %f2;
	ret;

}
	// .globl	_Z11swapKernel4PKfPfi
.visible .entry _Z11swapKernel4PKfPfi(
	.param .u64 .ptr .align 1 _Z11swapKernel4PKfPfi_param_0,
	.param .u64 .ptr .align 1 _Z11swapKernel4PKfPfi_param_1,
	.param .u32 _Z11swapKernel4PKfPfi_param_2
)
{
	.reg .b32 	%r<17>;
	.reg .b32 	%f<5>;
	.reg .b64 	%rd<19>;

	ld.param.u64 	%rd1, [_Z11swapKernel4PKfPfi_param_0];
	ld.param.u64 	%rd2, [_Z11swapKernel4PKfPfi_param_1];
	ld.param.u32 	%r1, [_Z11swapKernel4PKfPfi_param_2];
	cvta.to.global.u64 	%rd3, %rd2;
	cvta.to.global.u64 	%rd4, %rd1;
	mov.u32 	%r2, %ntid.x;
	mov.u32 	%r3, %ctaid.x;
	mov.u32 	%r4, %tid.x;
	mad.lo.s32 	%r5, %r2, %r3, %r4;
	mov.u32 	%r6, %nctaid.x;
	mul.lo.s32 	%r7, %r2, %r6;
	mad.lo.s32 	%r8, %r1, %r2, %r5;
	ld.const.u32 	%r9, [idxend];
	and.b32  	%r10, %r9, %r8;
	add.s32 	%r11, %r8, %r7;
	and.b32  	%r12, %r9, %r11;
	add.s32 	%r13, %r11, %r7;
	and.b32  	%r14, %r9, %r13;
	add.s32 	%r15, %r13, %r7;
	and.b32  	%r16, %r9, %r15;
	mul.wide.s32 	%rd5, %r5, 4;
	add.s64 	%rd6, %rd4, %rd5;
	ld.global.f32 	%f1, [%rd6];
	mul.wide.s32 	%rd7, %r7, 4;
	add.s64 	%rd8, %rd6, %rd7;
	ld.global.f32 	%f2, [%rd8];
	add.s64 	%rd9, %rd8, %rd7;
	ld.global.f32 	%f3, [%rd9];
	add.s64 	%rd10, %rd9, %rd7;
	ld.global.f32 	%f4, [%rd10];
	mul.wide.s32 	%rd11, %r10, 4;
	add.s64 	%rd12, %rd3, %rd11;
	st.global.f32 	[%rd12], %f1;
	mul.wide.s32 	%rd13, %r12, 4;
	add.s64 	%rd14, %rd3, %rd13;
	st.global.f32 	[%rd14], %f2;
	mul.wide.s32 	%rd15, %r14, 4;
	add.s64 	%rd16, %rd3, %rd15;
	st.global.f32 	[%rd16], %f3;
	mul.wide.s32 	%rd17, %r16, 4;
	add.s64 	%rd18, %rd3, %rd17;
	st.global.f32 	[%rd18], %f4;
	ret;

}
	// .globl	_Z11swapKernel8PKfPfi
.visible .entry _Z11swapKernel8PKfPfi(
	.param .u64 .ptr .align 1 _Z11swapKernel8PKfPfi_param_0,
	.param .u64 .ptr .align 1 _Z11swapKernel8PKfPfi_param_1,
	.param .u32 _Z11swapKernel8PKfPfi_param_2
)
{
	.reg .b32 	%r<25>;
	.reg .b32 	%f<9>;
	.reg .b64 	%rd<31>;

	ld.param.u64 	%rd1, [_Z11swapKernel8PKfPfi_param_0];
	ld.param.u64 	%rd2, [_Z11swapKernel8PKfPfi_param_1];
	ld.param.u32 	%r1, [_Z11swapKernel8PKfPfi_param_2];
	cvta.to.global.u64 	%rd3, %rd2;
	cvta.to.global.u64 	%rd4, %rd1;
	mov.u32 	%r2, %ntid.x;
	mov.u32 	%r3, %ctaid.x;
	mov.u32 	%r4, %tid.x;
	mad.lo.s32 	%r5, %r2, %r3, %r4;
	mov.u32 	%r6, %nctaid.x;
	mul.lo.s32 	%r7, %r2, %r6;
	mad.lo.s32 	%r8, %r1, %r2, %r5;
	ld.const.u32 	%r9, [idxend];
	and.b32  	%r10, %r9, %r8;
	add.s32 	%r11, %r8, %r7;
	and.b32  	%r12, %r9, %r11;
	add.s32 	%r13, %r11, %r7;
	and.b32  	%r14, %r9, %r13;
	add.s32 	%r15, %r13, %r7;
	and.b32  	%r16, %r9, %r15;
	add.s32 	%r17, %r15, %r7;
	and.b32  	%r18, %r9, %r17;
	add.s32 	%r19, %r17, %r7;
	and.b32  	%r20, %r9, %r19;
	add.s32 	%r21, %r19, %r7;
	and.b32  	%r22, %r9, %r21;
	add.s32 	%r23, %r21, %r7;
	and.b32  	%r24, %r9, %r23;
	mul.wide.s32 	%rd5, %r5, 4;
	add.s64 	%rd6, %rd4, %rd5;
	ld.global.f32 	%f1, [%rd6];
	mul.wide.s32 	%rd7, %r7, 4;
	add.s64 	%rd8, %rd6, %rd7;
	ld.global.f32 	%f2, [%rd8];
	add.s64 	%rd9, %rd8, %rd7;
	ld.global.f32 	%f3, [%rd9];
	add.s64 	%rd10, %rd9, %rd7;
	ld.global.f32 	%f4, [%rd10];
	add.s64 	%rd11, %rd10, %rd7;
	ld.global.f32 	%f5, [%rd11];
	add.s64 	%rd12, %rd11, %rd7;
	ld.global.f32 	%f6, [%rd12];
	add.s64 	%rd13, %rd12, %rd7;
	ld.global.f32 	%f7, [%rd13];
	add.s64 	%rd14, %rd13, %rd7;
	ld.global.f32 	%f8, [%rd14];
	mul.wide.s32 	%rd15, %r10, 4;
	add.s64 	%rd16, %rd3, %rd15;
	st.global.f32 	[%rd16], %f1;
	mul.wide.s32 	%rd17, %r12, 4;
	add.s64 	%rd18, %rd3, %rd17;
	st.global.f32 	[%rd18], %f2;
	mul.wide.s32 	%rd19, %r14, 4;
	add.s64 	%rd20, %rd3, %rd19;
	st.global.f32 	[%rd20], %f3;
	mul.wide.s32 	%rd21, %r16, 4;
	add.s64 	%rd22, %rd3, %rd21;
	st.global.f32 	[%rd22], %f4;
	mul.wide.s32 	%rd23, %r18, 4;
	add.s64 	%rd24, %rd3, %rd23;
	st.global.f32 	[%rd24], %f5;
	mul.wide.s32 	%rd25, %r20, 4;
	add.s64 	%rd26, %rd3, %rd25;
	st.global.f32 	[%rd26], %f6;
	mul.wide.s32 	%rd27, %r22, 4;
	add.s64 	%rd28, %rd3, %rd27;
	st.global.f32 	[%rd28], %f7;
	mul.wide.s32 	%rd29, %r24, 4;
	add.s64 	%rd30, %rd3, %rd29;
	st.global.f32 	[%rd30], %f8;
	ret;

}


// ===== COMPILED SASS (sm_100) =====

	.target	sm_100

	.elftype	@"ET_EXEC"


//--------------------- .note.nv.tkinfo           --------------------------
	.section	.note.nv.tkinfo,"",@"SHT_NOTE"
	.sectionflags	@"SHF_NOTE_NV_TKINFO"
	.tkinfo
        /*0018*/ 	.word	0x00000002
        /*0030*/ 	.string	""
        /*0030*/ 	.string	"ptxas"
        /*0030*/ 	.string	"Cuda compilation tools, release 13.0, V13.0.88"
        /*0030*/ 	.string	"Build cuda_13.0.r13.0/compiler.36424714_0"
        /*0030*/ 	.string	"-arch sm_100 -m 64 "



//--------------------- .note.nv.cuinfo           --------------------------
	.section	.note.nv.cuinfo,"",@"SHT_NOTE"
	.sectionflags	@"SHF_NOTE_NV_CUINFO"
        /*0018*/ 	.short	0x0002
        /*001a*/ 	.short	0x0064
        /*001c*/ 	.short	0x0082
	.zero		2


//--------------------- .nv.info                  --------------------------
	.section	.nv.info,"",@"SHT_CUDA_INFO"
	.align	4


	//----- nvinfo : EIATTR_REGCOUNT
	.align		4
        /*0000*/ 	.byte	0x04, 0x2f
        /*0002*/ 	.short	(.L_2 - .L_1)
	.align		4
.L_1:
        /*0004*/ 	.word	index@(_Z11swapKernel0PKfPfi)
        /*0008*/ 	.word	0x0000000a


	//----- nvinfo : EIATTR_FRAME_SIZE
	.align		4
.L_2:
        /*000c*/ 	.byte	0x04, 0x11
        /*000e*/ 	.short	(.L_4 - .L_3)
	.align		4
.L_3:
        /*0010*/ 	.word	index@(_Z11swapKernel0PKfPfi)
        /*0014*/ 	.word	0x00000000


	//----- nvinfo : EIATTR_REGCOUNT
	.align		4
.L_4:
        /*0018*/ 	.byte	0x04, 0x2f
        /*001a*/ 	.short	(.L_6 - .L_5)
	.align		4
.L_5:
        /*001c*/ 	.word	index@(_Z11swapKernel1PKfPfi)
        /*0020*/ 	.word	0x0000000a


	//----- nvinfo : EIATTR_FRAME_SIZE
	.align		4
.L_6:
        /*0024*/ 	.byte	0x04, 0x11
        /*0026*/ 	.short	(.L_8 - .L_7)
	.align		4
.L_7:
        /*0028*/ 	.word	index@(_Z11swapKernel1PKfPfi)
        /*002c*/ 	.word	0x00000000


	//----- nvinfo : EIATTR_REGCOUNT
	.align		4
.L_8:
        /*0030*/ 	.byte	0x04, 0x2f
        /*0032*/ 	.short	(.L_10 - .L_9)
	.align		4
.L_9:
        /*0034*/ 	.word	index@(_Z11swapKernel2PKfPfi)
        /*0038*/ 	.word	0x0000000e


	//----- nvinfo : EIATTR_FRAME_SIZE
	.align		4
.L_10:
        /*003c*/ 	.byte	0x04, 0x11
        /*003e*/ 	.short	(.L_12 - .L_11)
	.align		4
.L_11:
        /*0040*/ 	.word	index@(_Z11swapKernel2PKfPfi)
        /*0044*/ 	.word	0x00000000


	//----- nvinfo : EIATTR_REGCOUNT
	.align		4
.L_12:
        /*0048*/ 	.byte	0x04, 0x2f
        /*004a*/ 	.short	(.L_14 - .L_13)
	.align		4
.L_13:
        /*004c*/ 	.word	index@(_Z11swapKernel4PKfPfi)
        /*0050*/ 	.word	0x00000016


	//----- nvinfo : EIATTR_FRAME_SIZE
	.align		4
.L_14:
        /*0054*/ 	.byte	0x04, 0x11
        /*0056*/ 	.short	(.L_16 - .L_15)
	.align		4
.L_15:
        /*0058*/ 	.word	index@(_Z11swapKernel4PKfPfi)
        /*005c*/ 	.word	0x00000000


	//----- nvinfo : EIATTR_REGCOUNT
	.align		4
.L_16:
        /*0060*/ 	.byte	0x04, 0x2f
        /*0062*/ 	.short	(.L_18 - .L_17)
	.align		4
.L_17:
        /*0064*/ 	.word	index@(_Z11swapKernel8PKfPfi)
        /*0068*/ 	.word	0x0000001e


	//----- nvinfo : EIATTR_FRAME_SIZE
	.align		4
.L_18:
        /*006c*/ 	.byte	0x04, 0x11
        /*006e*/ 	.short	(.L_20 - .L_19)
	.align		4
.L_19:
        /*0070*/ 	.word	index@(_Z11swapKernel8PKfPfi)
        /*0074*/ 	.word	0x00000000


	//----- nvinfo : EIATTR_MIN_STACK_SIZE
	.align		4
.L_20:
        /*0078*/ 	.byte	0x04, 0x12
        /*007a*/ 	.short	(.L_22 - .L_21)
	.align		4
.L_21:
        /*007c*/ 	.word	index@(_Z11swapKernel8PKfPfi)
        /*0080*/ 	.word	0x00000000


	//----- nvinfo : EIATTR_MIN_STACK_SIZE
	.align		4
.L_22:
        /*0084*/ 	.byte	0x04, 0x12
        /*0086*/ 	.short	(.L_24 - .L_23)
	.align		4
.L_23:
        /*0088*/ 	.word	index@(_Z11swapKernel4PKfPfi)
        /*008c*/ 	.word	0x00000000


	//----- nvinfo : EIATTR_MIN_STACK_SIZE
	.align		4
.L_24:
        /*0090*/ 	.byte	0x04, 0x12
        /*0092*/ 	.short	(.L_26 - .L_25)
	.align		4
.L_25:
        /*0094*/ 	.word	index@(_Z11swapKernel2PKfPfi)
        /*0098*/ 	.word	0x00000000


	//----- nvinfo : EIATTR_MIN_STACK_SIZE
	.align		4
.L_26:
        /*009c*/ 	.byte	0x04, 0x12
        /*009e*/ 	.short	(.L_28 - .L_27)
	.align		4
.L_27:
        /*00a0*/ 	.word	index@(_Z11swapKernel1PKfPfi)
        /*00a4*/ 	.word	0x00000000


	//----- nvinfo : EIATTR_MIN_STACK_SIZE
	.align		4
.L_28:
        /*00a8*/ 	.byte	0x04, 0x12
        /*00aa*/ 	.short	(.L_30 - .L_29)
	.align		4
.L_29:
        /*00ac*/ 	.word	index@(_Z11swapKernel0PKfPfi)
        /*00b0*/ 	.word	0x00000000
.L_30:


//--------------------- .nv.compat                --------------------------
	.section	.nv.compat,"",@"SHT_CUDA_COMPAT_INFO"
	.align	4
        /*0000*/ 	.byte	0x02, 0x09, 0x00, 0x00, 0x02, 0x02, 0x01, 0x00, 0x02, 0x05, 0x05, 0x00, 0x03, 0x07, 0x01, 0x01
        /*0010*/ 	.byte	0x02, 0x03, 0x00, 0x00, 0x02, 0x06, 0x01, 0x00, 0x04, 0x0b, 0x08, 0x00, 0x09, 0x00, 0x00, 0x00
        /*0020*/ 	.byte	0x00, 0x00, 0x00, 0x00


//--------------------- .nv.info._Z11swapKernel8PKfPfi --------------------------
	.section	.nv.info._Z11swapKernel8PKfPfi,"",@"SHT_CUDA_INFO"
	.sectionflags	@""
	.align	4


	//----- nvinfo : EIATTR_CUDA_API_VERSION
	.align		4
        /*0000*/ 	.byte	0x04, 0x37
        /*0002*/ 	.short	(.L_32 - .L_31)
.L_31:
        /*0004*/ 	.word	0x00000082


	//----- nvinfo : EIATTR_KPARAM_INFO
	.align		4
.L_32:
        /*0008*/ 	.byte	0x04, 0x17
        /*000a*/ 	.short	(.L_34 - .L_33)
.L_33:
        /*000c*/ 	.word	0x00000000
        /*0010*/ 	.short	0x0002
        /*0012*/ 	.short	0x0010
        /*0014*/ 	.byte	0x00, 0xf0, 0x11, 0x00


	//----- nvinfo : EIATTR_KPARAM_INFO
	.align		4
.L_34:
        /*0018*/ 	.byte	0x04, 0x17
        /*001a*/ 	.short	(.L_36 - .L_35)
.L_35:
        /*001c*/ 	.word	0x00000000
        /*0020*/ 	.short	0x0001
        /*0022*/ 	.short	0x0008
        /*0024*/ 	.byte	0x00, 0xf5, 0x21, 0x00


	//----- nvinfo : EIATTR_KPARAM_INFO
	.align		4
.L_36:
        /*0028*/ 	.byte	0x04, 0x17
        /*002a*/ 	.short	(.L_38 - .L_37)
.L_37:
        /*002c*/ 	.word	0x00000000
        /*0030*/ 	.short	0x0000
        /*0032*/ 	.short	0x0000
        /*0034*/ 	.byte	0x00, 0xf5, 0x21, 0x00


	//----- nvinfo : EIATTR_SPARSE_MMA_MASK
	.align		4
.L_38:
        /*0038*/ 	.byte	0x03, 0x50
        /*003a*/ 	.short	0x0000


	//----- nvinfo : EIATTR_MAXREG_COUNT
	.align		4
        /*003c*/ 	.byte	0x03, 0x1b
        /*003e*/ 	.short	0x00ff


	//----- nvinfo : EIATTR_MERCURY_ISA_VERSION
	.align		4
        /*0040*/ 	.byte	0x03, 0x5f
        /*0042*/ 	.short	0x0101


	//----- nvinfo : EIATTR_VRC_CTA_INIT_COUNT
	.align		4
        /*0044*/ 	.byte	0x02, 0x4a
	.zero		1
	.zero		1


	//----- nvinfo : EIATTR_EXIT_INSTR_OFFSETS
	.align		4
        /*0048*/ 	.byte	0x04, 0x1c
        /*004a*/ 	.short	(.L_40 - .L_39)


	//   ....[0]....
.L_39:
        /*004c*/ 	.word	0x000003c0


	//----- nvinfo : EIATTR_CBANK_PARAM_SIZE
	.align		4
.L_40:
        /*0050*/ 	.byte	0x03, 0x19
        /*0052*/ 	.short	0x0014


	//----- nvinfo : EIATTR_PARAM_CBANK
	.align		4
        /*0054*/ 	.byte	0x04, 0x0a
        /*0056*/ 	.short	(.L_42 - .L_41)
	.align		4
.L_41:
        /*0058*/ 	.word	index@(.nv.constant0._Z11swapKernel8PKfPfi)
        /*005c*/ 	.short	0x0380
        /*005e*/ 	.short	0x0014


	//----- nvinfo : EIATTR_SW_WAR
	.align		4
.L_42:
        /*0060*/ 	.byte	0x04, 0x36
        /*0062*/ 	.short	(.L_44 - .L_43)
.L_43:
        /*0064*/ 	.word	0x00000008
.L_44:


//--------------------- .nv.info._Z11swapKernel4PKfPfi --------------------------
	.section	.nv.info._Z11swapKernel4PKfPfi,"",@"SHT_CUDA_INFO"
	.sectionflags	@""
	.align	4


	//----- nvinfo : EIATTR_CUDA_API_VERSION
	.align		4
        /*0000*/ 	.byte	0x04, 0x37
        /*0002*/ 	.short	(.L_46 - .L_45)
.L_45:
        /*0004*/ 	.word	0x00000082


	//----- nvinfo : EIATTR_KPARAM_INFO
	.align		4
.L_46:
        /*0008*/ 	.byte	0x04, 0x17
        /*000a*/ 	.short	(.L_48 - .L_47)
.L_47:
        /*000c*/ 	.word	0x00000000
        /*0010*/ 	.short	0x0002
        /*0012*/ 	.short	0x0010
        /*0014*/ 	.byte	0x00, 0xf0, 0x11, 0x00


	//----- nvinfo : EIATTR_KPARAM_INFO
	.align		4
.L_48:
        /*0018*/ 	.byte	0x04, 0x17
        /*001a*/ 	.short	(.L_50 - .L_49)
.L_49:
        /*001c*/ 	.word	0x00000000
        /*0020*/ 	.short	0x0001
        /*0022*/ 	.short	0x0008
        /*0024*/ 	.byte	0x00, 0xf5, 0x21, 0x00


	//----- nvinfo : EIATTR_KPARAM_INFO
	.align		4
.L_50:
        /*0028*/ 	.byte	0x04, 0x17
        /*002a*/ 	.short	(.L_52 - .L_51)
.L_51:
        /*002c*/ 	.word	0x00000000
        /*0030*/ 	.short	0x0000
        /*0032*/ 	.short	0x0000
        /*0034*/ 	.byte	0x00, 0xf5, 0x21, 0x00


	//----- nvinfo : EIATTR_SPARSE_MMA_MASK
	.align		4
.L_52:
        /*0038*/ 	.byte	0x03, 0x50
        /*003a*/ 	.short	0x0000


	//----- nvinfo : EIATTR_MAXREG_COUNT
	.align		4
        /*003c*/ 	.byte	0x03, 0x1b
        /*003e*/ 	.short	0x00ff


	//----- nvinfo : EIATTR_MERCURY_ISA_VERSION
	.align		4
        /*0040*/ 	.byte	0x03, 0x5f
        /*0042*/ 	.short	0x0101


	//----- nvinfo : EIATTR_VRC_CTA_INIT_COUNT
	.align		4
        /*0044*/ 	.byte	0x02, 0x4a
	.zero		1
	.zero		1


	//----- nvinfo : EIATTR_EXIT_INSTR_OFFSETS
	.align		4
        /*0048*/ 	.byte	0x04, 0x1c
        /*004a*/ 	.short	(.L_54 - .L_53)


	//   ....[0]....
.L_53:
        /*004c*/ 	.word	0x00000240


	//----- nvinfo : EIATTR_CBANK_PARAM_SIZE
	.align		4
.L_54:
        /*0050*/ 	.byte	0x03, 0x19
        /*0052*/ 	.short	0x0014


	//----- nvinfo : EIATTR_PARAM_CBANK
	.align		4
        /*0054*/ 	.byte	0x04, 0x0a
        /*0056*/ 	.short	(.L_56 - .L_55)
	.align		4
.L_55:
        /*0058*/ 	.word	index@(.nv.constant0._Z11swapKernel4PKfPfi)
        /*005c*/ 	.short	0x0380
        /*005e*/ 	.short	0x0014


	//----- nvinfo : EIATTR_SW_WAR
	.align		4
.L_56:
        /*0060*/ 	.byte	0x04, 0x36
        /*0062*/ 	.short	(.L_58 - .L_57)
.L_57:
        /*0064*/ 	.word	0x00000008
.L_58:


//--------------------- .nv.info._Z11swapKernel2PKfPfi --------------------------
	.section	.nv.info._Z11swapKernel2PKfPfi,"",@"SHT_CUDA_INFO"
	.sectionflags	@""
	.align	4


	//----- nvinfo : EIATTR_CUDA_API_VERSION
	.align		4
        /*0000*/ 	.byte	0x04, 0x37
        /*0002*/ 	.short	(.L_60 - .L_59)
.L_59:
        /*0004*/ 	.word	0x00000082


	//----- nvinfo : EIATTR_KPARAM_INFO
	.align		4
.L_60:
        /*0008*/ 	.byte	0x04, 0x17
        /*000a*/ 	.short	(.L_62 - .L_61)
.L_61:
        /*000c*/ 	.word	0x00000000
        /*0010*/ 	.short	0x0002
        /*0012*/ 	.short	0x0010
        /*0014*/ 	.byte	0x00, 0xf0, 0x11, 0x00


	//----- nvinfo : EIATTR_KPARAM_INFO
	.align		4
.L_62:
        /*0018*/ 	.byte	0x04, 0x17
        /*001a*/ 	.short	(.L_64 - .L_63)
.L_63:
        /*001c*/ 	.word	0x00000000
        /*0020*/ 	.short	0x0001
        /*0022*/ 	.short	0x0008
        /*0024*/ 	.byte	0x00, 0xf5, 0x21, 0x00


	//----- nvinfo : EIATTR_KPARAM_INFO
	.align		4
.L_64:
        /*0028*/ 	.byte	0x04, 0x17
        /*002a*/ 	.short	(.L_66 - .L_65)
.L_65:
        /*002c*/ 	.word	0x00000000
        /*0030*/ 	.short	0x0000
        /*0032*/ 	.short	0x0000
        /*0034*/ 	.byte	0x00, 0xf5, 0x21, 0x00


	//----- nvinfo : EIATTR_SPARSE_MMA_MASK
	.align		4
.L_66:
        /*0038*/ 	.byte	0x03, 0x50
        /*003a*/ 	.short	0x0000


	//----- nvinfo : EIATTR_MAXREG_COUNT
	.align		4
        /*003c*/ 	.byte	0x03, 0x1b
        /*003e*/ 	.short	0x00ff


	//----- nvinfo : EIATTR_MERCURY_ISA_VERSION
	.align		4
        /*0040*/ 	.byte	0x03, 0x5f
        /*0042*/ 	.short	0x0101


	//----- nvinfo : EIATTR_VRC_CTA_INIT_COUNT
	.align		4
        /*0044*/ 	.byte	0x02, 0x4a
	.zero		1
	.zero		1


	//----- nvinfo : EIATTR_EXIT_INSTR_OFFSETS
	.align		4
        /*0048*/ 	.byte	0x04, 0x1c
        /*004a*/ 	.short	(.L_68 - .L_67)


	//   ....[0]....
.L_67:
        /*004c*/ 	.word	0x00000180


	//----- nvinfo : EIATTR_CBANK_PARAM_SIZE
	.align		4
.L_68:
        /*0050*/ 	.byte	0x03, 0x19
        /*0052*/ 	.short	0x0014


	//----- nvinfo : EIATTR_PARAM_CBANK
	.align		4
        /*0054*/ 	.byte	0x04, 0x0a
        /*0056*/ 	.short	(.L_70 - .L_69)
	.align		4
.L_69:
        /*0058*/ 	.word	index@(.nv.constant0._Z11swapKernel2PKfPfi)
        /*005c*/ 	.short	0x0380
        /*005e*/ 	.short	0x0014


	//----- nvinfo : EIATTR_SW_WAR
	.align		4
.L_70:
        /*0060*/ 	.byte	0x04, 0x36
        /*0062*/ 	.short	(.L_72 - .L_71)
.L_71:
        /*0064*/ 	.word	0x00000008
.L_72:


//--------------------- .nv.info._Z11swapKernel1PKfPfi --------------------------
	.section	.nv.info._Z11swapKernel1PKfPfi,"",@"SHT_CUDA_INFO"
	.sectionflags	@""
	.align	4


	//----- nvinfo : EIATTR_CUDA_API_VERSION
	.align		4
        /*0000*/ 	.byte	0x04, 0x37
        /*0002*/ 	.short	(.L_74 - .L_73)
.L_73:
        /*0004*/ 	.word	0x00000082


	//----- nvinfo : EIATTR_KPARAM_INFO
	.align		4
.L_74:
        /*0008*/ 	.byte	0x04, 0x17
        /*000a*/ 	.short	(.L_76 - .L_75)
.L_75:
        /*000c*/ 	.word	0x00000000
        /*0010*/ 	.short	0x0002
        /*0012*/ 	.short	0x0010
        /*0014*/ 	.byte	0x00, 0xf0, 0x11, 0x00


	//----- nvinfo : EIATTR_KPARAM_INFO
	.align		4
.L_76:
        /*0018*/ 	.byte	0x04, 0x17
        /*001a*/ 	.short	(.L_78 - .L_77)
.L_77:
        /*001c*/ 	.word	0x00000000
        /*0020*/ 	.short	0x0001
        /*0022*/ 	.short	0x0008
        /*0024*/ 	.byte	0x00, 0xf5, 0x21, 0x00


	//----- nvinfo : EIATTR_KPARAM_INFO
	.align		4
.L_78:
        /*0028*/ 	.byte	0x04, 0x17
        /*002a*/ 	.short	(.L_80 - .L_79)
.L_79:
        /*002c*/ 	.word	0x00000000
        /*0030*/ 	.short	0x0000
        /*0032*/ 	.short	0x0000
        /*0034*/ 	.byte	0x00, 0xf5, 0x21, 0x00


	//----- nvinfo : EIATTR_SPARSE_MMA_MASK
	.align		4
.L_80:
        /*0038*/ 	.byte	0x03, 0x50
        /*003a*/ 	.short	0x0000


	//----- nvinfo : EIATTR_MAXREG_COUNT
	.align		4
        /*003c*/ 	.byte	0x03, 0x1b
        /*003e*/ 	.short	0x00ff


	//----- nvinfo : EIATTR_MERCURY_ISA_VERSION
	.align		4
        /*0040*/ 	.byte	0x03, 0x5f
        /*0042*/ 	.short	0x0101


	//----- nvinfo : EIATTR_VRC_CTA_INIT_COUNT
	.align		4
        /*0044*/ 	.byte	0x02, 0x4a
	.zero		1
	.zero		1


	//----- nvinfo : EIATTR_EXIT_INSTR_OFFSETS
	.align		4
        /*0048*/ 	.byte	0x04, 0x1c
        /*004a*/ 	.short	(.L_82 - .L_81)


	//   ....[0]....
.L_81:
        /*004c*/ 	.word	0x00000100


	//----- nvinfo : EIATTR_CBANK_PARAM_SIZE
	.align		4
.L_82:
        /*0050*/ 	.byte	0x03, 0x19
        /*0052*/ 	.short	0x0014


	//----- nvinfo : EIATTR_PARAM_CBANK
	.align		4
        /*0054*/ 	.byte	0x04, 0x0a
        /*0056*/ 	.short	(.L_84 - .L_83)
	.align		4
.L_83:
        /*0058*/ 	.word	index@(.nv.constant0._Z11swapKernel1PKfPfi)
        /*005c*/ 	.short	0x0380
        /*005e*/ 	.short	0x0014


	//----- nvinfo : EIATTR_SW_WAR
	.align		4
.L_84:
        /*0060*/ 	.byte	0x04, 0x36
        /*0062*/ 	.short	(.L_86 - .L_85)
.L_85:
        /*0064*/ 	.word	0x00000008
.L_86:


//--------------------- .nv.info._Z11swapKernel0PKfPfi --------------------------
	.section	.nv.info._Z11swapKernel0PKfPfi,"",@"SHT_CUDA_INFO"
	.sectionflags	@""
	.align	4


	//----- nvinfo : EIATTR_CUDA_API_VERSION
	.align		4
        /*0000*/ 	.byte	0x04, 0x37
        /*0002*/ 	.short	(.L_88 - .L_87)
.L_87:
        /*0004*/ 	.word	0x00000082


	//----- nvinfo : EIATTR_KPARAM_INFO
	.align		4
.L_88:
        /*0008*/ 	.byte	0x04, 0x17
        /*000a*/ 	.short	(.L_90 - .L_89)
.L_89:
        /*000c*/ 	.word	0x00000000
        /*0010*/ 	.short	0x0002
        /*0012*/ 	.short	0x0010
        /*0014*/ 	.byte	0x00, 0xf0, 0x11, 0x00


	//----- nvinfo : EIATTR_KPARAM_INFO
	.align		4
.L_90:
        /*0018*/ 	.byte	0x04, 0x17
        /*001a*/ 	.short	(.L_92 - .L_91)
.L_91:
        /*001c*/ 	.word	0x00000000
        /*0020*/ 	.short	0x0001
        /*0022*/ 	.short	0x0008
        /*0024*/ 	.byte	0x00, 0xf5, 0x21, 0x00


	//----- nvinfo : EIATTR_KPARAM_INFO
	.align		4
.L_92:
        /*0028*/ 	.byte	0x04, 0x17
        /*002a*/ 	.short	(.L_94 - .L_93)
.L_93:
        /*002c*/ 	.word	0x00000000
        /*0030*/ 	.short	0x0000
        /*0032*/ 	.short	0x0000
        /*0034*/ 	.byte	0x00, 0xf5, 0x21, 0x00


	//----- nvinfo : EIATTR_SPARSE_MMA_MASK
	.align		4
.L_94:
        /*0038*/ 	.byte	0x03, 0x50
        /*003a*/ 	.short	0x0000


	//----- nvinfo : EIATTR_MAXREG_COUNT
	.align		4
        /*003c*/ 	.byte	0x03, 0x1b
        /*003e*/ 	.short	0x00ff


	//----- nvinfo : EIATTR_MERCURY_ISA_VERSION
	.align		4
        /*0040*/ 	.byte	0x03, 0x5f
        /*0042*/ 	.short	0x0101


	//----- nvinfo : EIATTR_VRC_CTA_INIT_COUNT
	.align		4
        /*0044*/ 	.byte	0x02, 0x4a
	.zero		1
	.zero		1


	//----- nvinfo : EIATTR_EXIT_INSTR_OFFSETS
	.align		4
        /*0048*/ 	.byte	0x04, 0x1c
        /*004a*/ 	.short	(.L_96 - .L_95)


	//   ....[0]....
.L_95:
        /*004c*/ 	.word	0x00000100


	//----- nvinfo : EIATTR_CBANK_PARAM_SIZE
	.align		4
.L_96:
        /*0050*/ 	.byte	0x03, 0x19
        /*0052*/ 	.short	0x0014


	//----- nvinfo : EIATTR_PARAM_CBANK
	.align		4
        /*0054*/ 	.byte	0x04, 0x0a
        /*0056*/ 	.short	(.L_98 - .L_97)
	.align		4
.L_97:
        /*0058*/ 	.word	index@(.nv.constant0._Z11swapKernel0PKfPfi)
        /*005c*/ 	.short	0x0380
        /*005e*/ 	.short	0x0014


	//----- nvinfo : EIATTR_SW_WAR
	.align		4
.L_98:
        /*0060*/ 	.byte	0x04, 0x36
        /*0062*/ 	.short	(.L_100 - .L_99)
.L_99:
        /*0064*/ 	.word	0x00000008
.L_100:


//--------------------- .nv.callgraph             --------------------------
	.section	.nv.callgraph,"",@"SHT_CUDA_CALLGRAPH"
	.align	4
	.sectionentsize	8
	.align		4
        /*0000*/ 	.word	0x00000000
	.align		4
        /*0004*/ 	.word	0xffffffff
	.align		4
        /*0008*/ 	.word	0x00000000
	.align		4
        /*000c*/ 	.word	0xfffffffe
	.align		4
        /*0010*/ 	.word	0x00000000
	.align		4
        /*0014*/ 	.word	0xfffffffd
	.align		4
        /*0018*/ 	.word	0x00000000
	.align		4
        /*001c*/ 	.word	0xfffffffc


//--------------------- .nv.constant3             --------------------------
	.section	.nv.constant3,"a",@progbits
	.align	4
.nv.constant3:
	.type		idxend,@object
	.size		idxend,(.L_0 - idxend)
idxend:
	.zero		4
.L_0:


//--------------------- .text._Z11swapKernel8PKfPfi --------------------------
	.section	.text._Z11swapKernel8PKfPfi,"ax",@progbits
	.align	128
        .global         _Z11swapKernel8PKfPfi
        .type           _Z11swapKernel8PKfPfi,@function
        .size           _Z11swapKernel8PKfPfi,(.L_x_5 - _Z11swapKernel8PKfPfi)
        .other          _Z11swapKernel8PKfPfi,@"STO_CUDA_ENTRY STV_DEFAULT"
_Z11swapKernel8PKfPfi:
.text._Z11swapKernel8PKfPfi:
[----:B------:R-:W-:Y:S01]  /*0000*/  LDC R1, c[0x0][0x37c] ;  /* 0x0000df00ff017b82 */ /* 0x000fe20000000800 */
[----:B------:R-:W0:Y:S07]  /*0010*/  S2R R6, SR_CTAID.X ;  /* 0x0000000000067919 */ /* 0x000e2e0000002500 */
[----:B------:R-:W1:Y:S01]  /*0020*/  LDC.64 R14, c[0x0][0x380] ;  /* 0x0000e000ff0e7b82 */ /* 0x000e620000000a00 */
[----:B------:R-:W2:Y:S01]  /*0030*/  LDCU UR6, c[0x0][0x360] ;  /* 0x00006c00ff0677ac */ /* 0x000ea20008000800 */
[----:B------:R-:W0:Y:S01]  /*0040*/  S2R R3, SR_TID.X ;  /* 0x0000000000037919 */ /* 0x000e220000002100 */
[----:B------:R-:W3:Y:S05]  /*0050*/  LDCU.64 UR4, c[0x0][0x358] ;  /* 0x00006b00ff0477ac */ /* 0x000eea0008000a00 */
[----:B------:R-:W2:Y:S01]  /*0060*/  LDC R0, c[0x0][0x370] ;  /* 0x0000dc00ff007b82 */ /* 0x000ea20000000800 */
[----:B------:R-:W4:Y:S07]  /*0070*/  LDCU UR7, c[0x3][URZ] ;  /* 0x00c00000ff0777ac */ /* 0x000f2e0008000800 */
[----:B------:R-:W5:Y:S01]  /*0080*/  LDC R7, c[0x0][0x390] ;  /* 0x0000e400ff077b82 */ /* 0x000f620000000800 */
[----:B--2---:R-:W-:-:S02]  /*0090*/  IMAD R0, R0, UR6, RZ ;  /* 0x0000000600007c24 */ /* 0x004fc4000f8e02ff */
[----:B0-----:R-:W-:-:S05]  /*00a0*/  IMAD R6, R6, UR6, R3 ;  /* 0x0000000606067c24 */ /* 0x001fca000f8e0203 */
[----:B------:R-:W0:Y:S01]  /*00b0*/  LDC.64 R2, c[0x0][0x388] ;  /* 0x0000e200ff027b82 */ /* 0x000e220000000a00 */
[----:B-1----:R-:W-:-:S04]  /*00c0*/  IMAD.WIDE R14, R6, 0x4, R14 ;  /* 0x00000004060e7825 */ /* 0x002fc800078e020e */
[C---:B------:R-:W-:Y:S02]  /*00d0*/  IMAD.WIDE R16, R0.reuse, 0x4, R14 ;  /* 0x0000000400107825 */ /* 0x040fe400078e020e */
[----:B---3--:R1:W2:Y:S02]  /*00e0*/  LDG.E R14, desc[UR4][R14.64] ;  /* 0x000000040e0e7981 */ /* 0x0082a4000c1e1900 */
[C---:B------:R-:W-:Y:S02]  /*00f0*/  IMAD.WIDE R18, R0.reuse, 0x4, R16 ;  /* 0x0000000400127825 */ /* 0x040fe400078e0210 */
[----:B------:R-:W3:Y:S04]  /*0100*/  LDG.E R9, desc[UR4][R16.64] ;  /* 0x0000000410097981 */ /* 0x000ee8000c1e1900 */
[----:B------:R4:W3:Y:S01]  /*0110*/  LDG.E R11, desc[UR4][R18.64] ;  /* 0x00000004120b7981 */ /* 0x0008e2000c1e1900 */
[----:B------:R-:W-:-:S05]  /*0120*/  IMAD.WIDE R20, R0, 0x4, R18 ;  /* 0x0000000400147825 */ /* 0x000fca00078e0212 */
[----:B------:R4:W3:Y:S01]  /*0130*/  LDG.E R8, desc[UR4][R20.64] ;  /* 0x0000000414087981 */ /* 0x0008e2000c1e1900 */
[----:B------:R-:W-:-:S05]  /*0140*/  IMAD.WIDE R24, R0, 0x4, R20 ;  /* 0x0000000400187825 */ /* 0x000fca00078e0214 */
[----:B------:R4:W3:Y:S01]  /*0150*/  LDG.E R10, desc[UR4][R24.64] ;  /* 0x00000004180a7981 */ /* 0x0008e2000c1e1900 */
[----:B------:R-:W-:-:S05]  /*0160*/  IMAD.WIDE R26, R0, 0x4, R24 ;  /* 0x00000004001a7825 */ /* 0x000fca00078e0218 */
[----:B------:R-:W3:Y:S01]  /*0170*/  LDG.E R12, desc[UR4][R26.64] ;  /* 0x000000041a0c7981 */ /* 0x000ee2000c1e1900 */
[----:B------:R-:W-:-:S05]  /*0180*/  IMAD.WIDE R4, R0, 0x4, R26 ;  /* 0x0000000400047825 */ /* 0x000fca00078e021a */
[----:B------:R0:W3:Y:S01]  /*0190*/  LDG.E R13, desc[UR4][R4.64] ;  /* 0x00000004040d7981 */ /* 0x0000e2000c1e1900 */
[----:B------:R-:W-:-:S06]  /*01a0*/  IMAD.WIDE R22, R0, 0x4, R4 ;  /* 0x0000000400167825 */ /* 0x000fcc00078e0204 */
[----:B------:R0:W3:Y:S01]  /*01b0*/  LDG.E R22, desc[UR4][R22.64] ;  /* 0x0000000416167981 */ /* 0x0000e2000c1e1900 */
[----:B-----5:R-:W-:-:S05]  /*01c0*/  IMAD R7, R7, UR6, R6 ;  /* 0x0000000607077c24 */ /* 0x020fca000f8e0206 */
[----:B-1----:R-:W-:-:S04]  /*01d0*/  IADD3 R15, PT, PT, R0, R7, RZ ;  /* 0x00000007000f7210 */ /* 0x002fc80007ffe0ff */
[----:B----4-:R-:W-:-:S04]  /*01e0*/  IADD3 R19, PT, PT, R0, R15, RZ ;  /* 0x0000000f00137210 */ /* 0x010fc80007ffe0ff */
[----:B------:R-:W-:-:S04]  /*01f0*/  IADD3 R21, PT, PT, R0, R19, RZ ;  /* 0x0000001300157210 */ /* 0x000fc80007ffe0ff */
[C---:B------:R-:W-:Y:S02]  /*0200*/  IADD3 R25, PT, PT, R0.reuse, R21, RZ ;  /* 0x0000001500197210 */ /* 0x040fe40007ffe0ff */
[----:B0-----:R-:W-:Y:S02]  /*0210*/  LOP3.LUT R5, R15, UR7, RZ, 0xc0, !PT ;  /* 0x000000070f057c12 */ /* 0x001fe4000f8ec0ff */
[C---:B------:R-:W-:Y:S02]  /*0220*/  IADD3 R15, PT, PT, R0.reuse, R25, RZ ;  /* 0x00000019000f7210 */ /* 0x040fe40007ffe0ff */
[----:B------:R-:W-:Y:S02]  /*0230*/  LOP3.LUT R17, R7, UR7, RZ, 0xc0, !PT ;  /* 0x0000000707117c12 */ /* 0x000fe4000f8ec0ff */
[----:B------:R-:W-:Y:S02]  /*0240*/  IADD3 R23, PT, PT, R0, R15, RZ ;  /* 0x0000000f00177210 */ /* 0x000fe40007ffe0ff */
[----:B------:R-:W-:Y:S01]  /*0250*/  LOP3.LUT R7, R19, UR7, RZ, 0xc0, !PT ;  /* 0x0000000713077c12 */ /* 0x000fe2000f8ec0ff */
[----:B------:R-:W-:Y:S01]  /*0260*/  IMAD.WIDE R16, R17, 0x4, R2 ;  /* 0x0000000411107825 */ /* 0x000fe200078e0202 */
[----:B------:R-:W-:-:S02]  /*0270*/  LOP3.LUT R21, R21, UR7, RZ, 0xc0, !PT ;  /* 0x0000000715157c12 */ /* 0x000fc4000f8ec0ff */
[----:B------:R-:W-:Y:S02]  /*0280*/  IADD3 R0, PT, PT, R0, R23, RZ ;  /* 0x0000001700007210 */ /* 0x000fe40007ffe0ff */
[----:B------:R-:W-:Y:S01]  /*0290*/  LOP3.LUT R19, R25, UR7, RZ, 0xc0, !PT ;  /* 0x0000000719137c12 */ /* 0x000fe2000f8ec0ff */
[--C-:B------:R-:W-:Y:S01]  /*02a0*/  IMAD.WIDE R4, R5, 0x4, R2.reuse ;  /* 0x0000000405047825 */ /* 0x100fe200078e0202 */
[----:B------:R-:W-:Y:S02]  /*02b0*/  LOP3.LUT R15, R15, UR7, RZ, 0xc0, !PT ;  /* 0x000000070f0f7c12 */ /* 0x000fe4000f8ec0ff */
[----:B------:R-:W-:Y:S01]  /*02c0*/  LOP3.LUT R23, R23, UR7, RZ, 0xc0, !PT ;  /* 0x0000000717177c12 */ /* 0x000fe2000f8ec0ff */
[----:B------:R-:W-:Y:S01]  /*02d0*/  IMAD.WIDE R6, R7, 0x4, R2 ;  /* 0x0000000407067825 */ /* 0x000fe200078e0202 */
[----:B------:R-:W-:-:S03]  /*02e0*/  LOP3.LUT R25, R0, UR7, RZ, 0xc0, !PT ;  /* 0x0000000700197c12 */ /* 0x000fc6000f8ec0ff */
[----:B------:R-:W-:-:S04]  /*02f0*/  IMAD.WIDE R20, R21, 0x4, R2 ;  /* 0x0000000415147825 */ /* 0x000fc800078e0202 */
[--C-:B------:R-:W-:Y:S01]  /*0300*/  IMAD.WIDE R18, R19, 0x4, R2.reuse ;  /* 0x0000000413127825 */ /* 0x100fe200078e0202 */
[----:B--2---:R0:W-:Y:S04]  /*0310*/  STG.E desc[UR4][R16.64], R14 ;  /* 0x0000000e10007986 */ /* 0x0041e8000c101904 */
[----:B---3--:R-:W-:Y:S04]  /*0320*/  STG.E desc[UR4][R4.64], R9 ;  /* 0x0000000904007986 */ /* 0x008fe8000c101904 */
[----:B------:R-:W-:Y:S01]  /*0330*/  STG.E desc[UR4][R6.64], R11 ;  /* 0x0000000b06007986 */ /* 0x000fe2000c101904 */
[----:B0-----:R-:W-:-:S04]  /*0340*/  IMAD.WIDE R16, R15, 0x4, R2 ;  /* 0x000000040f107825 */ /* 0x001fc800078e0202 */
[--C-:B------:R-:W-:Y:S01]  /*0350*/  IMAD.WIDE R14, R23, 0x4, R2.reuse ;  /* 0x00000004170e7825 */ /* 0x100fe200078e0202 */
[----:B------:R-:W-:Y:S03]  /*0360*/  STG.E desc[UR4][R20.64], R8 ;  /* 0x0000000814007986 */ /* 0x000fe6000c101904 */
[----:B------:R-:W-:Y:S01]  /*0370*/  IMAD.WIDE R2, R25, 0x4, R2 ;  /* 0x0000000419027825 */ /* 0x000fe200078e0202 */
[----:B------:R-:W-:Y:S04]  /*0380*/  STG.E desc[UR4][R18.64], R10 ;  /* 0x0000000a12007986 */ /* 0x000fe8000c101904 */
[----:B------:R-:W-:Y:S04]  /*0390*/  STG.E desc[UR4][R16.64], R12 ;  /* 0x0000000c10007986 */ /* 0x000fe8000c101904 */
[----:B------:R-:W-:Y:S04]  /*03a0*/  STG.E desc[UR4][R14.64], R13 ;  /* 0x0000000d0e007986 */ /* 0x000fe8000c101904 */
[----:B------:R-:W-:Y:S01]  /*03b0*/  STG.E desc[UR4][R2.64], R22 ;  /* 0x0000001602007986 */ /* 0x000fe2000c101904 */
[----:B------:R-:W-:Y:S05]  /*03c0*/  EXIT ;  /* 0x000000000000794d */ /* 0x000fea0003800000 */
.L_x_0:
[----:B------:R-:W-:-:S00]  /*03d0*/  BRA `(.L_x_0) ;  /* 0xfffffffc00fc7947 */ /* 0x000fc0000383ffff */
[----:B------:R-:W-:-:S00]  /*03e0*/  NOP ;  /* 0x0000000000007918 */ /* 0x000fc00000000000 */
        /* <DEDUP_REMOVED lines=9> */
.L_x_5:


//--------------------- .text._Z11swapKernel4PKfPfi --------------------------
	.section	.text._Z11swapKernel4PKfPfi,"ax",@progbits
	.align	128
        .global         _Z11swapKernel4PKfPfi
        .type           _Z11swapKernel4PKfPfi,@function
        .size           _Z11swapKernel4PKfPfi,(.L_x_6 - _Z11swapKernel4PKfPfi)
        .other          _Z11swapKernel4PKfPfi,@"STO_CUDA_ENTRY STV_DEFAULT"
_Z11swapKernel4PKfPfi:
.text._Z11swapKernel4PKfPfi:
        /* <DEDUP_REMOVED lines=8> */
[----:B------:R-:W5:Y:S08]  /*0080*/  LDC R12, c[0x0][0x390] ;  /* 0x0000e400ff0c7b82 */ /* 0x000f700000000800 */
[----:B------:R-:W4:Y:S01]  /*0090*/  LDC.64 R2, c[0x0][0x388] ;  /* 0x0000e200ff027b82 */ /* 0x000f220000000a00 */
[----:B--2---:R-:W-:-:S02]  /*00a0*/  IMAD R15, R15, UR6, RZ ;  /* 0x000000060f0f7c24 */ /* 0x004fc4000f8e02ff */
[----:B0-----:R-:W-:-:S04]  /*00b0*/  IMAD R13, R13, UR6, R0 ;  /* 0x000000060d0d7c24 */ /* 0x001fc8000f8e0200 */
[----:B-1----:R-:W-:-:S05]  /*00c0*/  IMAD.WIDE R4, R13, 0x4, R4 ;  /* 0x000000040d047825 */ /* 0x002fca00078e0204 */
[----:B---3--:R4:W2:Y:S01]  /*00d0*/  LDG.E R0, desc[UR4][R4.64] ;  /* 0x0000000404007981 */ /* 0x0088a2000c1e1900 */
[----:B------:R-:W-:-:S05]  /*00e0*/  IMAD.WIDE R6, R15, 0x4, R4 ;  /* 0x000000040f067825 */ /* 0x000fca00078e0204 */
[----:B------:R0:W3:Y:S01]  /*00f0*/  LDG.E R17, desc[UR4][R6.64] ;  /* 0x0000000406117981 */ /* 0x0000e2000c1e1900 */
[----:B------:R-:W-:-:S05]  /*0100*/  IMAD.WIDE R8, R15, 0x4, R6 ;  /* 0x000000040f087825 */ /* 0x000fca00078e0206 */
[----:B------:R1:W3:Y:S01]  /*0110*/  LDG.E R19, desc[UR4][R8.64] ;  /* 0x0000000408137981 */ /* 0x0002e2000c1e1900 */
[----:B------:R-:W-:-:S06]  /*0120*/  IMAD.WIDE R10, R15, 0x4, R8 ;  /* 0x000000040f0a7825 */ /* 0x000fcc00078e0208 */
[----:B------:R-:W3:Y:S01]  /*0130*/  LDG.E R11, desc[UR4][R10.64] ;  /* 0x000000040a0b7981 */ /* 0x000ee2000c1e1900 */
[----:B-----5:R-:W-:-:S05]  /*0140*/  IMAD R12, R12, UR6, R13 ;  /* 0x000000060c0c7c24 */ /* 0x020fca000f8e020d */
[----:B------:R-:W-:-:S04]  /*0150*/  IADD3 R14, PT, PT, R15, R12, RZ ;  /* 0x0000000c0f0e7210 */ /* 0x000fc80007ffe0ff */
[C---:B------:R-:W-:Y:S02]  /*0160*/  IADD3 R16, PT, PT, R15.reuse, R14, RZ ;  /* 0x0000000e0f107210 */ /* 0x040fe40007ffe0ff */
[----:B----4-:R-:W-:Y:S02]  /*0170*/  LOP3.LUT R5, R12, UR7, RZ, 0xc0, !PT ;  /* 0x000000070c057c12 */ /* 0x010fe4000f8ec0ff */
[----:B------:R-:W-:Y:S02]  /*0180*/  IADD3 R15, PT, PT, R15, R16, RZ ;  /* 0x000000100f0f7210 */ /* 0x000fe40007ffe0ff */
[----:B0-----:R-:W-:Y:S02]  /*0190*/  LOP3.LUT R7, R14, UR7, RZ, 0xc0, !PT ;  /* 0x000000070e077c12 */ /* 0x001fe4000f8ec0ff */
[----:B-1----:R-:W-:Y:S02]  /*01a0*/  LOP3.LUT R9, R16, UR7, RZ, 0xc0, !PT ;  /* 0x0000000710097c12 */ /* 0x002fe4000f8ec0ff */
[----:B------:R-:W-:Y:S01]  /*01b0*/  LOP3.LUT R15, R15, UR7, RZ, 0xc0, !PT ;  /* 0x000000070f0f7c12 */ /* 0x000fe2000f8ec0ff */
[----:B------:R-:W-:-:S04]  /*01c0*/  IMAD.WIDE R4, R5, 0x4, R2 ;  /* 0x0000000405047825 */ /* 0x000fc800078e0202 */
[----:B------:R-:W-:-:S04]  /*01d0*/  IMAD.WIDE R6, R7, 0x4, R2 ;  /* 0x0000000407067825 */ /* 0x000fc800078e0202 */
[----:B------:R-:W-:-:S04]  /*01e0*/  IMAD.WIDE R8, R9, 0x4, R2 ;  /* 0x0000000409087825 */ /* 0x000fc800078e0202 */
[----:B------:R-:W-:Y:S01]  /*01f0*/  IMAD.WIDE R2, R15, 0x4, R2 ;  /* 0x000000040f027825 */ /* 0x000fe200078e0202 */
[----:B--2---:R-:W-:Y:S04]  /*0200*/  STG.E desc[UR4][R4.64], R0 ;  /* 0x0000000004007986 */ /* 0x004fe8000c101904 */
[----:B---3--:R-:W-:Y:S04]  /*0210*/  STG.E desc[UR4][R6.64], R17 ;  /* 0x0000001106007986 */ /* 0x008fe8000c101904 */
[----:B------:R-:W-:Y:S04]  /*0220*/  STG.E desc[UR4][R8.64], R19 ;  /* 0x0000001308007986 */ /* 0x000fe8000c101904 */
[----:B------:R-:W-:Y:S01]  /*0230*/  STG.E desc[UR4][R2.64], R11 ;  /* 0x0000000b02007986 */ /* 0x000fe2000c101904 */
[----:B------:R-:W-:Y:S05]  /*0240*/  EXIT ;  /* 0x000000000000794d */ /* 0x000fea0003800000 */
.L_x_1:
        /* <DEDUP_REMOVED lines=11> */
.L_x_6:


//--------------------- .text._Z11swapKernel2PKfPfi --------------------------
	.section	.text._Z11swapKernel2PKfPfi,"ax",@progbits
	.align	128
        .global         _Z11swapKernel2PKfPfi
        .type           _Z11swapKernel2PKfPfi,@function
        .size           _Z11swapKernel2PKfPfi,(.L_x_7 - _Z11swapKernel2PKfPfi)
        .other          _Z11swapKernel2PKfPfi,@"STO_CUDA_ENTRY STV_DEFAULT"
_Z11swapKernel2PKfPfi:
.text._Z11swapKernel2PKfPfi:
        /* <DEDUP_REMOVED lines=8> */
[----:B------:R-:W5:Y:S01]  /*0080*/  LDC.64 R8, c[0x0][0x388] ;  /* 0x0000e200ff087b82 */ /* 0x000f620000000a00 */
[----:B--2---:R-:W-:-:S02]  /*0090*/  IMAD R11, R11, UR6, RZ ;  /* 0x000000060b0b7c24 */ /* 0x004fc4000f8e02ff */
[----:B0-----:R-:W-:-:S05]  /*00a0*/  IMAD R7, R7, UR6, R0 ;  /* 0x0000000607077c24 */ /* 0x001fca000f8e0200 */
[----:B------:R-:W0:Y:S01]  /*00b0*/  LDC R0, c[0x0][0x390] ;  /* 0x0000e400ff007b82 */ /* 0x000e220000000800 */
[----:B-1----:R-:W-:-:S04]  /*00c0*/  IMAD.WIDE R2, R7, 0x4, R2 ;  /* 0x0000000407027825 */ /* 0x002fc800078e0202 */
[----:B------:R-:W-:Y:S02]  /*00d0*/  IMAD.WIDE R4, R11, 0x4, R2 ;  /* 0x000000040b047825 */ /* 0x000fe400078e0202 */
[----:B---3--:R-:W2:Y:S04]  /*00e0*/  LDG.E R3, desc[UR4][R2.64] ;  /* 0x0000000402037981 */ /* 0x008ea8000c1e1900 */
[----:B------:R-:W3:Y:S01]  /*00f0*/  LDG.E R5, desc[UR4][R4.64] ;  /* 0x0000000404057981 */ /* 0x000ee2000c1e1900 */
[----:B0-----:R-:W-:-:S05]  /*0100*/  IMAD R0, R0, UR6, R7 ;  /* 0x0000000600007c24 */ /* 0x001fca000f8e0207 */
[----:B------:R-:W-:Y:S02]  /*0110*/  IADD3 R11, PT, PT, R11, R0, RZ ;  /* 0x000000000b0b7210 */ /* 0x000fe40007ffe0ff */
[----:B----4-:R-:W-:Y:S02]  /*0120*/  LOP3.LUT R7, R0, UR7, RZ, 0xc0, !PT ;  /* 0x0000000700077c12 */ /* 0x010fe4000f8ec0ff */
[----:B------:R-:W-:-:S03]  /*0130*/  LOP3.LUT R11, R11, UR7, RZ, 0xc0, !PT ;  /* 0x000000070b0b7c12 */ /* 0x000fc6000f8ec0ff */
[----:B-----5:R-:W-:-:S04]  /*0140*/  IMAD.WIDE R6, R7, 0x4, R8 ;  /* 0x0000000407067825 */ /* 0x020fc800078e0208 */
[----:B------:R-:W-:Y:S01]  /*0150*/  IMAD.WIDE R8, R11, 0x4, R8 ;  /* 0x000000040b087825 */ /* 0x000fe200078e0208 */
[----:B--2---:R-:W-:Y:S04]  /*0160*/  STG.E desc[UR4][R6.64], R3 ;  /* 0x0000000306007986 */ /* 0x004fe8000c101904 */
[----:B---3--:R-:W-:Y:S01]  /*0170*/  STG.E desc[UR4][R8.64], R5 ;  /* 0x0000000508007986 */ /* 0x008fe2000c101904 */
[----:B------:R-:W-:Y:S05]  /*0180*/  EXIT ;  /* 0x000000000000794d */ /* 0x000fea0003800000 */
.L_x_2:
        /* <DEDUP_REMOVED lines=15> */
.L_x_7:


//--------------------- .text._Z11swapKernel1PKfPfi --------------------------
	.section	.text._Z11swapKernel1PKfPfi,"ax",@progbits
	.align	128
        .global         _Z11swapKernel1PKfPfi
        .type           _Z11swapKernel1PKfPfi,@function
        .size           _Z11swapKernel1PKfPfi,(.L_x_8 - _Z11swapKernel1PKfPfi)
        .other          _Z11swapKernel1PKfPfi,@"STO_CUDA_ENTRY STV_DEFAULT"
_Z11swapKernel1PKfPfi:
.text._Z11swapKernel1PKfPfi:
[----:B------:R-:W-:Y:S01]  /*0000*/  LDC R1, c[0x0][0x37c] ;  /* 0x0000df00ff017b82 */ /* 0x000fe20000000800 */
[----:B------:R-:W0:Y:S07]  /*0010*/  S2R R7, SR_CTAID.X ;  /* 0x0000000000077919 */ /* 0x000e2e0000002500 */
[----:B------:R-:W1:Y:S01]  /*0020*/  LDC.64 R2, c[0x0][0x380] ;  /* 0x0000e000ff027b82 */ /* 0x000e620000000a00 */
[----:B------:R-:W0:Y:S01]  /*0030*/  LDCU UR6, c[0x0][0x360] ;  /* 0x00006c00ff0677ac */ /* 0x000e220008000800 */
[----:B------:R-:W0:Y:S01]  /*0040*/  S2R R0, SR_TID.X ;  /* 0x0000000000007919 */ /* 0x000e220000002100 */
[----:B------:R-:W2:Y:S05]  /*0050*/  LDCU.64 UR4, c[0x0][0x358] ;  /* 0x00006b00ff0477ac */ /* 0x000eaa0008000a00 */
[----:B------:R-:W3:Y:S01]  /*0060*/  LDC.64 R4, c[0x0][0x388] ;  /* 0x0000e200ff047b82 */ /* 0x000ee20000000a00 */
[----:B------:R-:W4:Y:S01]  /*0070*/  LDCU UR7, c[0x3][URZ] ;  /* 0x00c00000ff0777ac */ /* 0x000f220008000800 */
[----:B0-----:R-:W-:-:S06]  /*0080*/  IMAD R7, R7, UR6, R0 ;  /* 0x0000000607077c24 */ /* 0x001fcc000f8e0200 */
[----:B------:R-:W0:Y:S01]  /*0090*/  LDC R0, c[0x0][0x390] ;  /* 0x0000e400ff007b82 */ /* 0x000e220000000800 */
[----:B-1----:R-:W-:-:S06]  /*00a0*/  IMAD.WIDE R2, R7, 0x4, R2 ;  /* 0x0000000407027825 */ /* 0x002fcc00078e0202 */
[----:B--2---:R-:W2:Y:S01]  /*00b0*/  LDG.E R3, desc[UR4][R2.64] ;  /* 0x0000000402037981 */ /* 0x004ea2000c1e1900 */
[----:B0-----:R-:W-:-:S05]  /*00c0*/  IMAD R7, R0, UR6, R7 ;  /* 0x0000000600077c24 */ /* 0x001fca000f8e0207 */
[----:B----4-:R-:W-:-:S05]  /*00d0*/  LOP3.LUT R7, R7, UR7, RZ, 0xc0, !PT ;  /* 0x0000000707077c12 */ /* 0x010fca000f8ec0ff */
[----:B---3--:R-:W-:-:S05]  /*00e0*/  IMAD.WIDE R4, R7, 0x4, R4 ;  /* 0x0000000407047825 */ /* 0x008fca00078e0204 */
[----:B--2---:R-:W-:Y:S01]  /*00f0*/  STG.E desc[UR4][R4.64], R3 ;  /* 0x0000000304007986 */ /* 0x004fe2000c101904 */
[----:B------:R-:W-:Y:S05]  /*0100*/  EXIT ;  /* 0x000000000000794d */ /* 0x000fea0003800000 */
.L_x_3:
        /* <DEDUP_REMOVED lines=15> */
.L_x_8:


//--------------------- .text._Z11swapKernel0PKfPfi --------------------------
	.section	.text._Z11swapKernel0PKfPfi,"ax",@progbits
	.align	128
        .global         _Z11swapKernel0PKfPfi
        .type           _Z11swapKernel0PKfPfi,@function
        .size           _Z11swapKernel0PKfPfi,(.L_x_9 - _Z11swapKernel0PKfPfi)
        .other          _Z11swapKernel0PKfPfi,@"STO_CUDA_ENTRY STV_DEFAULT"
_Z11swapKernel0PKfPfi:
.text._Z11swapKernel0PKfPfi:
        /* <DEDUP_REMOVED lines=17> */
.L_x_4:
        /* <DEDUP_REMOVED lines=15> */
.L_x_9:


//--------------------- .nv.shared.reserved.0     --------------------------
	.section	.nv.shared.reserved.0,"aw",@nobits
	.weak		__nv_reservedSMEM_offset_0_alias
	.size		__nv_reservedSMEM_offset_0_alias, 0, 64
	.other		__nv_reservedSMEM_offset_0_alias,@"STO_CUDA_RESERVED_SHARED STV_DEFAULT"
__nv_reservedSMEM_offset_0_alias:
	.zero		0
	.zero		64


//--------------------- .nv.constant0._Z11swapKernel8PKfPfi --------------------------
	.section	.nv.constant0._Z11swapKernel8PKfPfi,"a",@progbits
	.sectionflags	@""
	.align	4
.nv.constant0._Z11swapKernel8PKfPfi:
	.zero		916


//--------------------- .nv.constant0._Z11swapKernel4PKfPfi --------------------------
	.section	.nv.constant0._Z11swapKernel4PKfPfi,"a",@progbits
	.sectionflags	@""
	.align	4
.nv.constant0._Z11swapKernel4PKfPfi:
	.zero		916


//--------------------- .nv.constant0._Z11swapKernel2PKfPfi --------------------------
	.section	.nv.constant0._Z11swapKernel2PKfPfi,"a",@progbits
	.sectionflags	@""
	.align	4
.nv.constant0._Z11swapKernel2PKfPfi:
	.zero		916


//--------------------- .nv.constant0._Z11swapKernel1PKfPfi --------------------------
	.section	.nv.constant0._Z11swapKernel1PKfPfi,"a",@progbits
	.sectionflags	@""
	.align	4
.nv.constant0._Z11swapKernel1PKfPfi:
	.zero		916


//--------------------- .nv.constant0._Z11swapKernel0PKfPfi --------------------------
	.section	.nv.constant0._Z11swapKernel0PKfPfi,"a",@progbits
	.sectionflags	@""
	.align	4
.nv.constant0._Z11swapKernel0PKfPfi:
	.zero		916


//--------------------- SYMBOLS --------------------------

	.type		.nv.reservedSmem.offset0,@object
	.size		.nv.reservedSmem.offset0,0x4
